	.headerflags	@"EF_CUDA_TEXMODE_UNIFIED EF_CUDA_64BIT_ADDRESS EF_CUDA_ACCELERATORS EF_CUDA_SM90 EF_CUDA_VIRTUAL_SM(EF_CUDA_SM90)"
	.elftype	@"ET_EXEC"


//--------------------- .nv.info                  --------------------------
	.section	.nv.info,"",@"SHT_CUDA_INFO"
	.align	4


	//----- nvinfo : EIATTR_REGCOUNT
	.align		4
        /*0000*/ 	.byte	0x04, 0x2f
        /*0002*/ 	.short	(.L_2 - .L_1)
	.align		4
.L_1:
        /*0004*/ 	.word	index@(triton_per_fused_add_clamp_mean_mul_rsqrt_sub_0)
        /*0008*/ 	.word	0x00000018


	//----- nvinfo : EIATTR_MIN_STACK_SIZE
	.align		4
.L_2:
        /*000c*/ 	.byte	0x04, 0x12
        /*000e*/ 	.short	(.L_4 - .L_3)
	.align		4
.L_3:
        /*0010*/ 	.word	index@(triton_per_fused_add_clamp_mean_mul_rsqrt_sub_0)
        /*0014*/ 	.word	0x00000000


	//----- nvinfo : EIATTR_FRAME_SIZE
	.align		4
.L_4:
        /*0018*/ 	.byte	0x04, 0x11
        /*001a*/ 	.short	(.L_6 - .L_5)
	.align		4
.L_5:
        /*001c*/ 	.word	index@(triton_per_fused_add_clamp_mean_mul_rsqrt_sub_0)
        /*0020*/ 	.word	0x00000000


	//----- nvinfo : EIATTR_MIN_STACK_SIZE
	.align		4
.L_6:
        /*0024*/ 	.byte	0x04, 0x12
        /*0026*/ 	.short	(.L_8 - .L_7)
	.align		4
.L_7:
        /*0028*/ 	.word	index@(triton_per_fused_add_clamp_mean_mul_rsqrt_sub_0)
        /*002c*/ 	.word	0x00000000
.L_8:


//--------------------- .nv.info.triton_per_fused_add_clamp_mean_mul_rsqrt_sub_0 --------------------------
	.section	.nv.info.triton_per_fused_add_clamp_mean_mul_rsqrt_sub_0,"",@"SHT_CUDA_INFO"
	.sectionflags	@""
	.align	4


	//----- nvinfo : EIATTR_CUDA_API_VERSION
	.align		4
        /*0000*/ 	.byte	0x04, 0x37
        /*0002*/ 	.short	(.L_10 - .L_9)
.L_9:
        /*0004*/ 	.word	0x0000007c


	//----- nvinfo : EIATTR_KPARAM_INFO
	.align		4
.L_10:
        /*0008*/ 	.byte	0x04, 0x17
        /*000a*/ 	.short	(.L_12 - .L_11)
.L_11:
        /*000c*/ 	.word	0x00000000
        /*0010*/ 	.short	0x0007
        /*0012*/ 	.short	0x0034
        /*0014*/ 	.byte	0x00, 0xf0, 0x11, 0x00


	//----- nvinfo : EIATTR_KPARAM_INFO
	.align		4
.L_12:
        /*0018*/ 	.byte	0x04, 0x17
        /*001a*/ 	.short	(.L_14 - .L_13)
.L_13:
        /*001c*/ 	.word	0x00000000
        /*0020*/ 	.short	0x0006
        /*0022*/ 	.short	0x0030
        /*0024*/ 	.byte	0x00, 0xf0, 0x11, 0x00


	//----- nvinfo : EIATTR_KPARAM_INFO
	.align		4
.L_14:
        /*0028*/ 	.byte	0x04, 0x17
        /*002a*/ 	.short	(.L_16 - .L_15)
.L_15:
        /*002c*/ 	.word	0x00000000
        /*0030*/ 	.short	0x0005
        /*0032*/ 	.short	0x0028
        /*0034*/ 	.byte	0x00, 0xf4, 0x21, 0x00


	//----- nvinfo : EIATTR_KPARAM_INFO
	.align		4
.L_16:
        /*0038*/ 	.byte	0x04, 0x17
        /*003a*/ 	.short	(.L_18 - .L_17)
.L_17:
        /*003c*/ 	.word	0x00000000
        /*0040*/ 	.short	0x0004
        /*0042*/ 	.short	0x0020
        /*0044*/ 	.byte	0x00, 0xf4, 0x21, 0x00


	//----- nvinfo : EIATTR_KPARAM_INFO
	.align		4
.L_18:
        /*0048*/ 	.byte	0x04, 0x17
        /*004a*/ 	.short	(.L_20 - .L_19)
.L_19:
        /*004c*/ 	.word	0x00000000
        /*0050*/ 	.short	0x0003
        /*0052*/ 	.short	0x0018
        /*0054*/ 	.byte	0x00, 0xf4, 0x21, 0x00


	//----- nvinfo : EIATTR_KPARAM_INFO
	.align		4
.L_20:
        /*0058*/ 	.byte	0x04, 0x17
        /*005a*/ 	.short	(.L_22 - .L_21)
.L_21:
        /*005c*/ 	.word	0x00000000
        /*0060*/ 	.short	0x0002
        /*0062*/ 	.short	0x0010
        /*0064*/ 	.byte	0x00, 0xf4, 0x21, 0x00


	//----- nvinfo : EIATTR_KPARAM_INFO
	.align		4
.L_22:
        /*0068*/ 	.byte	0x04, 0x17
        /*006a*/ 	.short	(.L_24 - .L_23)
.L_23:
        /*006c*/ 	.word	0x00000000
        /*0070*/ 	.short	0x0001
        /*0072*/ 	.short	0x0008
        /*0074*/ 	.byte	0x00, 0xf4, 0x21, 0x00


	//----- nvinfo : EIATTR_KPARAM_INFO
	.align		4
.L_24:
        /*0078*/ 	.byte	0x04, 0x17
        /*007a*/ 	.short	(.L_26 - .L_25)
.L_25:
        /*007c*/ 	.word	0x00000000
        /*0080*/ 	.short	0x0000
        /*0082*/ 	.short	0x0000
        /*0084*/ 	.byte	0x00, 0xf4, 0x21, 0x00


	//----- nvinfo : EIATTR_SPARSE_MMA_MASK
	.align		4
.L_26:
        /*0088*/ 	.byte	0x03, 0x50
        /*008a*/ 	.short	0x0000


	//----- nvinfo : EIATTR_MAXREG_COUNT
	.align		4
        /*008c*/ 	.byte	0x03, 0x1b
        /*008e*/ 	.short	0x00ff


	//----- nvinfo : EIATTR_COOP_GROUP_MASK_REGIDS
	.align		4
        /*0090*/ 	.byte	0x04, 0x29
        /*0092*/ 	.short	(.L_28 - .L_27)


	//   ....[0]....
.L_27:
        /*0094*/ 	.word	0xffffffff


	//   ....[1]....
        /*0098*/ 	.word	0xffffffff


	//   ....[2]....
        /*009c*/ 	.word	0xffffffff


	//   ....[3]....
        /*00a0*/ 	.word	0xffffffff


	//   ....[4]....
        /*00a4*/ 	.word	0xffffffff


	//   ....[5]....
        /*00a8*/ 	.word	0xffffffff


	//   ....[6]....
        /*00ac*/ 	.word	0xffffffff


	//   ....[7]....
        /*00b0*/ 	.word	0xffffffff


	//   ....[8]....
        /*00b4*/ 	.word	0xffffffff


	//   ....[9]....
        /*00b8*/ 	.word	0xffffffff


	//   ....[10]....
        /*00bc*/ 	.word	0xffffffff


	//   ....[11]....
        /*00c0*/ 	.word	0xffffffff


	//   ....[12]....
        /*00c4*/ 	.word	0xffffffff


	//   ....[13]....
        /*00c8*/ 	.word	0xffffffff


	//   ....[14]....
        /*00cc*/ 	.word	0xffffffff


	//   ....[15]....
        /*00d0*/ 	.word	0xffffffff


	//----- nvinfo : EIATTR_COOP_GROUP_INSTR_OFFSETS
	.align		4
.L_28:
        /*00d4*/ 	.byte	0x04, 0x28
        /*00d6*/ 	.short	(.L_30 - .L_29)


	//   ....[0]....
.L_29:
        /*00d8*/ 	.word	0x000002c0


	//   ....[1]....
        /*00dc*/ 	.word	0x000002f0


	//   ....[2]....
        /*00e0*/ 	.word	0x00000300


	//   ....[3]....
        /*00e4*/ 	.word	0x00000310


	//   ....[4]....
        /*00e8*/ 	.word	0x00000340


	//   ....[5]....
        /*00ec*/ 	.word	0x00000360


	//   ....[6]....
        /*00f0*/ 	.word	0x00000380


	//   ....[7]....
        /*00f4*/ 	.word	0x00000390


	//   ....[8]....
        /*00f8*/ 	.word	0x000003c0


	//   ....[9]....
        /*00fc*/ 	.word	0x000003e0


	//   ....[10]....
        /*0100*/ 	.word	0x00000400


	//   ....[11]....
        /*0104*/ 	.word	0x00000410


	//   ....[12]....
        /*0108*/ 	.word	0x00000440


	//   ....[13]....
        /*010c*/ 	.word	0x00000460


	//   ....[14]....
        /*0110*/ 	.word	0x00000480


	//   ....[15]....
        /*0114*/ 	.word	0x00000490


	//----- nvinfo : EIATTR_EXIT_INSTR_OFFSETS
	.align		4
.L_30:
        /*0118*/ 	.byte	0x04, 0x1c
        /*011a*/ 	.short	(.L_32 - .L_31)


	//   ....[0]....
.L_31:
        /*011c*/ 	.word	0x000006e0


	//   ....[1]....
        /*0120*/ 	.word	0x00000700


	//----- nvinfo : EIATTR_REQNTID
	.align		4
.L_32:
        /*0124*/ 	.byte	0x04, 0x10
        /*0126*/ 	.short	(.L_34 - .L_33)
.L_33:
        /*0128*/ 	.word	0x00000040
        /*012c*/ 	.word	0x00000001
        /*0130*/ 	.word	0x00000001


	//----- nvinfo : EIATTR_CBANK_PARAM_SIZE
	.align		4
.L_34:
        /*0134*/ 	.byte	0x03, 0x19
        /*0136*/ 	.short	0x0038


	//----- nvinfo : EIATTR_PARAM_CBANK
	.align		4
        /*0138*/ 	.byte	0x04, 0x0a
        /*013a*/ 	.short	(.L_36 - .L_35)
	.align		4
.L_35:
        /*013c*/ 	.word	index@(.nv.constant0.triton_per_fused_add_clamp_mean_mul_rsqrt_sub_0)
        /*0140*/ 	.short	0x0210
        /*0142*/ 	.short	0x0038


	//----- nvinfo : EIATTR_SW_WAR
	.align		4
.L_36:
        /*0144*/ 	.byte	0x04, 0x36
        /*0146*/ 	.short	(.L_38 - .L_37)
.L_37:
        /*0148*/ 	.word	0x00000008
.L_38:


//--------------------- .nv.callgraph             --------------------------
	.section	.nv.callgraph,"",@"SHT_CUDA_CALLGRAPH"
	.align	4
	.sectionentsize	8
	.align		4
        /*0000*/ 	.word	0x00000000
	.align		4
        /*0004*/ 	.word	0xffffffff
	.align		4
        /*0008*/ 	.word	0x00000000
	.align		4
        /*000c*/ 	.word	0xfffffffe
	.align		4
        /*0010*/ 	.word	0x00000000
	.align		4
        /*0014*/ 	.word	0xfffffffd
	.align		4
        /*0018*/ 	.word	0x00000000
	.align		4
        /*001c*/ 	.word	0xfffffffc


//--------------------- .nv.constant4             --------------------------
	.section	.nv.constant4,"a",@progbits
	.align	8
	.align		8
.nv.constant4:
        /*0000*/ 	.dword	_$_str


//--------------------- .text.triton_per_fused_add_clamp_mean_mul_rsqrt_sub_0 --------------------------
	.section	.text.triton_per_fused_add_clamp_mean_mul_rsqrt_sub_0,"ax",@progbits
	.sectionflags	@"SHF_BARRIERS=1"
	.align	128
        .global         triton_per_fused_add_clamp_mean_mul_rsqrt_sub_0
        .type           triton_per_fused_add_clamp_mean_mul_rsqrt_sub_0,@function
        .size           triton_per_fused_add_clamp_mean_mul_rsqrt_sub_0,(.L_x_1 - triton_per_fused_add_clamp_mean_mul_rsqrt_sub_0)
        .other          triton_per_fused_add_clamp_mean_mul_rsqrt_sub_0,@"STO_CUDA_ENTRY STV_DEFAULT"
triton_per_fused_add_clamp_mean_mul_rsqrt_sub_0:
.text.triton_per_fused_add_clamp_mean_mul_rsqrt_sub_0:
[----:B------:R-:W0:Y:S01]  /*0000*/  LDC R1, c[0x0][0x28] ;  /* 0x00000a00ff017b82 */ /* 0x000e220000000800 */
[----:B------:R-:W1:Y:S07]  /*0010*/  S2R R16, SR_TID.X ;  /* 0x0000000000107919 */ /* 0x000e6e0000002100 */
[----:B------:R-:W2:Y:S01]  /*0020*/  LDC.64 R4, c[0x0][0x220] ;  /* 0x00008800ff047b82 */ /* 0x000ea20000000a00 */
[----:B------:R-:W-:Y:S01]  /*0030*/  ULDC.64 UR4, c[0x0][0x208] ;  /* 0x0000820000047ab9 */ /* 0x000fe20000000a00 */
[----:B------:R-:W3:Y:S01]  /*0040*/  S2R R2, SR_CTAID.X ;  /* 0x0000000000027919 */ /* 0x000ee20000002500 */
[----:B------:R-:W-:-:S05]  /*0050*/  MOV R10, RZ ;  /* 0x000000ff000a7202 */ /* 0x000fca0000000f00 */
[----:B------:R-:W4:Y:S08]  /*0060*/  LDC.64 R6, c[0x0][0x228] ;  /* 0x00008a00ff067b82 */ /* 0x000f300000000a00 */
[----:B------:R-:W5:Y:S01]  /*0070*/  LDC.64 R8, c[0x0][0x230] ;  /* 0x00008c00ff087b82 */ /* 0x000f620000000a00 */
[----:B-1----:R-:W-:Y:S02]  /*0080*/  LOP3.LUT R3, R16, 0xf, RZ, 0xc0, !PT ;  /* 0x0000000f10037812 */ /* 0x002fe400078ec0ff */
[----:B---3--:R-:W-:-:S02]  /*0090*/  ISETP.GE.AND P0, PT, R2, 0x10, PT ;  /* 0x000000100200780c */ /* 0x008fc40003f06270 */
[----:B------:R-:W-:Y:S01]  /*00a0*/  LEA R0, R2, R3, 0x4 ;  /* 0x0000000302007211 */ /* 0x000fe200078e20ff */
[----:B------:R-:W-:-:S04]  /*00b0*/  HFMA2.MMA R3, -RZ, RZ, 0, 0 ;  /* 0x00000000ff037435 */ /* 0x000fc800000001ff */
[----:B--2---:R-:W-:-:S06]  /*00c0*/  IMAD.WIDE R4, R0, 0x4, R4 ;  /* 0x0000000400047825 */ /* 0x004fcc00078e0204 */
[----:B------:R-:W2:Y:S04]  /*00d0*/  @!P0 LDG.E R3, desc[UR4][R4.64] ;  /* 0x0000000404038981 */ /* 0x000ea8000c1e1900 */
[----:B------:R4:W3:Y:S01]  /*00e0*/  @!P0 LDG.E R10, desc[UR4][R4.64] ;  /* 0x00000004040a8981 */ /* 0x0008e2000c1e1900 */
[----:B------:R-:W-:Y:S01]  /*00f0*/  SHF.R.S32.HI R11, RZ, 0x1f, R2 ;  /* 0x0000001fff0b7819 */ /* 0x000fe20000011402 */
[----:B------:R-:W-:-:S03]  /*0100*/  HFMA2.MMA R14, -RZ, RZ, 0, 0 ;  /* 0x00000000ff0e7435 */ /* 0x000fc600000001ff */
[----:B------:R-:W-:-:S04]  /*0110*/  LEA.HI R11, R11, R2, RZ, 0x2 ;  /* 0x000000020b0b7211 */ /* 0x000fc800078f10ff */
[C---:B------:R-:W-:Y:S02]  /*0120*/  LOP3.LUT R13, R11.reuse, 0xfffffffc, RZ, 0xc0, !PT ;  /* 0xfffffffc0b0d7812 */ /* 0x040fe400078ec0ff */
[----:B------:R-:W-:Y:S02]  /*0130*/  SHF.L.U32 R11, R11, 0x1, RZ ;  /* 0x000000010b0b7819 */ /* 0x000fe400000006ff */
[----:B------:R-:W-:Y:S02]  /*0140*/  IADD3 R13, -R13, R2, RZ ;  /* 0x000000020d0d7210 */ /* 0x000fe40007ffe1ff */
[----:B------:R-:W-:Y:S02]  /*0150*/  LOP3.LUT R12, R11, 0xfffffff8, RZ, 0xc0, !PT ;  /* 0xfffffff80b0c7812 */ /* 0x000fe400078ec0ff */
[----:B------:R-:W-:Y:S02]  /*0160*/  IADD3 R19, R13, 0x4, RZ ;  /* 0x000000040d137810 */ /* 0x000fe40007ffe0ff */
[----:B------:R-:W-:-:S02]  /*0170*/  IADD3 R11, R13, R12, RZ ;  /* 0x0000000c0d0b7210 */ /* 0x000fc40007ffe0ff */
[----:B------:R-:W-:Y:S01]  /*0180*/  IADD3 R15, R12, R19, RZ ;  /* 0x000000130c0f7210 */ /* 0x000fe20007ffe0ff */
[----:B-----5:R-:W-:-:S04]  /*0190*/  IMAD.WIDE R12, R13, 0x4, R8 ;  /* 0x000000040d0c7825 */ /* 0x020fc800078e0208 */
[----:B----4-:R-:W-:Y:S01]  /*01a0*/  IMAD.WIDE R4, R11, 0x4, R6 ;  /* 0x000000040b047825 */ /* 0x010fe200078e0206 */
[----:B------:R-:W-:Y:S01]  /*01b0*/  MOV R11, RZ ;  /* 0x000000ff000b7202 */ /* 0x000fe20000000f00 */
[----:B------:R-:W4:Y:S02]  /*01c0*/  @!P0 LDG.E.EL R14, desc[UR4][R12.64] ;  /* 0x000000040c0e8981 */ /* 0x000f24000c2e1900 */
[----:B------:R-:W-:Y:S01]  /*01d0*/  IMAD.WIDE.U32 R18, R19, 0x4, R8 ;  /* 0x0000000413127825 */ /* 0x000fe200078e0008 */
[----:B------:R-:W-:-:S03]  /*01e0*/  CS2R R8, SRZ ;  /* 0x0000000000087805 */ /* 0x000fc6000001ff00 */
[----:B------:R-:W-:Y:S01]  /*01f0*/  IMAD.WIDE R6, R15, 0x4, R6 ;  /* 0x000000040f067825 */ /* 0x000fe200078e0206 */
[----:B------:R-:W5:Y:S04]  /*0200*/  @!P0 LDG.E.EL R11, desc[UR4][R18.64] ;  /* 0x00000004120b8981 */ /* 0x000f68000c2e1900 */
[----:B------:R1:W4:Y:S04]  /*0210*/  @!P0 LDG.E.EL R9, desc[UR4][R4.64] ;  /* 0x0000000404098981 */ /* 0x000328000c2e1900 */
[----:B------:R1:W5:Y:S01]  /*0220*/  @!P0 LDG.E.EL R8, desc[UR4][R6.64] ;  /* 0x0000000406088981 */ /* 0x000362000c2e1900 */
[----:B------:R-:W-:Y:S01]  /*0230*/  BAR.SYNC.DEFER_BLOCKING 0x0 ;  /* 0x0000000000007b1d */ /* 0x000fe20000010000 */
[----:B------:R-:W-:-:S04]  /*0240*/  LOP3.LUT P1, RZ, R16, 0x30, RZ, 0xc0, !PT ;  /* 0x0000003010ff7812 */ /* 0x000fc8000782c0ff */
[----:B------:R-:W-:Y:S02]  /*0250*/  ISETP.LT.AND P1, PT, R2, 0x10, !P1 ;  /* 0x000000100200780c */ /* 0x000fe40004f21270 */
[----:B--2---:R-:W-:Y:S02]  /*0260*/  SEL R3, R3, RZ, !P0 ;  /* 0x000000ff03037207 */ /* 0x004fe40004000000 */
[----:B---3--:R-:W-:-:S03]  /*0270*/  SEL R21, R10, RZ, !P0 ;  /* 0x000000ff0a157207 */ /* 0x008fc60004000000 */
[C---:B------:R-:W-:Y:S01]  /*0280*/  FMUL R17, R3.reuse, R3 ;  /* 0x0000000303117220 */ /* 0x040fe20000400000 */
[----:B------:R-:W-:Y:S01]  /*0290*/  FSEL R15, R3, RZ, !P0 ;  /* 0x000000ff030f7208 */ /* 0x000fe20004000000 */
[----:B01----:R-:W-:-:S03]  /*02a0*/  FMUL R5, R21, R21 ;  /* 0x0000001515057220 */ /* 0x003fc60000400000 */
[----:B------:R-:W-:Y:S01]  /*02b0*/  FSEL R17, R17, RZ, !P0 ;  /* 0x000000ff11117208 */ /* 0x000fe20004000000 */
[----:B------:R-:W0:Y:S01]  /*02c0*/  SHFL.BFLY PT, R10, R15, 0x8, 0x1f ;  /* 0x0d001f000f0a7f89 */ /* 0x000e2200000e0000 */
[----:B------:R-:W-:Y:S02]  /*02d0*/  FSEL R4, R21, RZ, !P0 ;  /* 0x000000ff15047208 */ /* 0x000fe40004000000 */
[----:B------:R-:W-:Y:S01]  /*02e0*/  FSEL R12, R5, RZ, !P0 ;  /* 0x000000ff050c7208 */ /* 0x000fe20004000000 */
[----:B------:R-:W1:Y:S04]  /*02f0*/  SHFL.BFLY PT, R20, R17, 0x8, 0x1f ;  /* 0x0d001f0011147f89 */ /* 0x000e6800000e0000 */
[----:B------:R-:W2:Y:S04]  /*0300*/  SHFL.BFLY PT, R7, R4, 0x8, 0x1f ;  /* 0x0d001f0004077f89 */ /* 0x000ea800000e0000 */
[----:B------:R-:W3:Y:S01]  /*0310*/  SHFL.BFLY PT, R19, R12, 0x8, 0x1f ;  /* 0x0d001f000c137f89 */ /* 0x000ee200000e0000 */
[----:B0-----:R-:W-:Y:S01]  /*0320*/  FADD R10, R15, R10 ;  /* 0x0000000a0f0a7221 */ /* 0x001fe20000000000 */
[----:B-1----:R-:W-:-:S04]  /*0330*/  FADD R20, R17, R20 ;  /* 0x0000001411147221 */ /* 0x002fc80000000000 */
[----:B------:R-:W0:Y:S01]  /*0340*/  SHFL.BFLY PT, R5, R10, 0x4, 0x1f ;  /* 0x0c801f000a057f89 */ /* 0x000e2200000e0000 */
[----:B--2---:R-:W-:-:S03]  /*0350*/  FADD R7, R4, R7 ;  /* 0x0000000704077221 */ /* 0x004fc60000000000 */
[----:B------:R-:W1:Y:S01]  /*0360*/  SHFL.BFLY PT, R13, R20, 0x4, 0x1f ;  /* 0x0c801f00140d7f89 */ /* 0x000e6200000e0000 */
[----:B---3--:R-:W-:-:S03]  /*0370*/  FADD R19, R12, R19 ;  /* 0x000000130c137221 */ /* 0x008fc60000000000 */
        /* <DEDUP_REMOVED lines=19> */
[----:B-1----:R-:W-:-:S03]  /*04b0*/  FADD R5, R17, R10 ;  /* 0x0000000a11057221 */ /* 0x002fc60000000000 */
[----:B------:R-:W-:Y:S02]  /*04c0*/  FMUL R10, R7, 0.0625 ;  /* 0x3d800000070a7820 */ /* 0x000fe40000400000 */
[----:B------:R-:W0:Y:S01]  /*04d0*/  LDC.64 R6, c[0x0][0x210] ;  /* 0x00008400ff067b82 */ /* 0x000e220000000a00 */
[----:B------:R-:W-:Y:S01]  /*04e0*/  FMUL R5, R5, 0.0625 ;  /* 0x3d80000005057820 */ /* 0x000fe20000400000 */
[----:B--2---:R-:W-:Y:S01]  /*04f0*/  FADD R12, R13, R12 ;  /* 0x0000000c0d0c7221 */ /* 0x004fe20000000000 */
[----:B---3--:R-:W-:Y:S02]  /*0500*/  FADD R20, R21, R20 ;  /* 0x0000001415147221 */ /* 0x008fe40000000000 */
[----:B------:R-:W-:Y:S01]  /*0510*/  FFMA R5, -R10, R10, R5 ;  /* 0x0000000a0a057223 */ /* 0x000fe20000000105 */
[----:B------:R-:W-:Y:S01]  /*0520*/  FMUL R15, R12, 0.0625 ;  /* 0x3d8000000c0f7820 */ /* 0x000fe20000400000 */
[----:B------:R-:W-:Y:S01]  /*0530*/  FMUL R20, R20, 0.0625 ;  /* 0x3d80000014147820 */ /* 0x000fe20000400000 */
[----:B------:R-:W1:Y:S02]  /*0540*/  LDC.64 R12, c[0x0][0x218] ;  /* 0x00008600ff0c7b82 */ /* 0x000e640000000a00 */
[----:B------:R-:W-:Y:S01]  /*0550*/  FSETP.GTU.AND P0, PT, R5, RZ, PT ;  /* 0x000000ff0500720b */ /* 0x000fe20003f0c000 */
[----:B------:R-:W-:-:S03]  /*0560*/  FFMA R20, -R15, R15, R20 ;  /* 0x0000000f0f147223 */ /* 0x000fc60000000114 */
[----:B------:R-:W-:Y:S02]  /*0570*/  FSEL R5, R5, RZ, P0 ;  /* 0x000000ff05057208 */ /* 0x000fe40000000000 */
[----:B------:R-:W-:-:S04]  /*0580*/  FSETP.GTU.AND P0, PT, R20, RZ, PT ;  /* 0x000000ff1400720b */ /* 0x000fc80003f0c000 */
[----:B------:R-:W-:Y:S02]  /*0590*/  FSEL R20, R20, RZ, P0 ;  /* 0x000000ff14147208 */ /* 0x000fe40000000000 */
[----:B------:R-:W-:-:S04]  /*05a0*/  LOP3.LUT P0, RZ, R16, 0x3f, RZ, 0xc0, !PT ;  /* 0x0000003f10ff7812 */ /* 0x000fc8000780c0ff */
[C---:B------:R-:W-:Y:S01]  /*05b0*/  ISETP.LT.AND P0, PT, R2.reuse, 0x10, !P0 ;  /* 0x000000100200780c */ /* 0x040fe20004701270 */
[----:B0-----:R-:W-:-:S04]  /*05c0*/  IMAD.WIDE R6, R2, 0x4, R6 ;  /* 0x0000000402067825 */ /* 0x001fc800078e0206 */
[----:B------:R-:W-:Y:S02]  /*05d0*/  FADD R17, R5, 9.9999999392252902908e-09 ;  /* 0x322bcc7705117421 */ /* 0x000fe40000000000 */
[----:B------:R-:W0:Y:S01]  /*05e0*/  LDC.64 R4, c[0x0][0x238] ;  /* 0x00008e00ff047b82 */ /* 0x000e220000000a00 */
[----:B------:R-:W-:-:S05]  /*05f0*/  FADD R20, R20, 9.9999999392252902908e-09 ;  /* 0x322bcc7714147421 */ /* 0x000fca0000000000 */
[----:B------:R2:W-:Y:S01]  /*0600*/  @P0 STG.E desc[UR4][R6.64], R15 ;  /* 0x0000000f06000986 */ /* 0x0005e2000c101904 */
[----:B------:R-:W3:Y:S08]  /*0610*/  MUFU.RSQ R17, R17 ;  /* 0x0000001100117308 */ /* 0x000ef00000001400 */
[----:B------:R-:W0:Y:S01]  /*0620*/  MUFU.RSQ R19, R20 ;  /* 0x0000001400137308 */ /* 0x000e220000001400 */
[----:B------:R-:W-:Y:S01]  /*0630*/  FADD R10, R3, -R10 ;  /* 0x8000000a030a7221 */ /* 0x000fe20000000000 */
[----:B----4-:R-:W-:Y:S01]  /*0640*/  FADD R9, R14, R9 ;  /* 0x000000090e097221 */ /* 0x010fe20000000000 */
[----:B-----5:R-:W-:Y:S01]  /*0650*/  FADD R8, R11, R8 ;  /* 0x000000080b087221 */ /* 0x020fe20000000000 */
[----:B-1----:R-:W-:Y:S01]  /*0660*/  IMAD.WIDE R12, R2, 0x4, R12 ;  /* 0x00000004020c7825 */ /* 0x002fe200078e020c */
[----:B------:R-:W-:Y:S03]  /*0670*/  BAR.SYNC.DEFER_BLOCKING 0x0 ;  /* 0x0000000000007b1d */ /* 0x000fe60000010000 */
[----:B------:R-:W-:Y:S01]  /*0680*/  FMUL R9, R9, 0.70710676908493041992 ;  /* 0x3f3504f309097820 */ /* 0x000fe20000400000 */
[----:B---3--:R-:W-:Y:S01]  /*0690*/  FMUL R10, R17, R10 ;  /* 0x0000000a110a7220 */ /* 0x008fe20000400000 */
[----:B------:R-:W-:Y:S01]  /*06a0*/  FMUL R3, R8, 0.70710676908493041992 ;  /* 0x3f3504f308037820 */ /* 0x000fe20000400000 */
[----:B0-----:R-:W-:-:S04]  /*06b0*/  IMAD.WIDE R4, R0, 0x4, R4 ;  /* 0x0000000400047825 */ /* 0x001fc800078e0204 */
[----:B------:R-:W-:Y:S01]  /*06c0*/  FFMA R3, R10, R9, R3 ;  /* 0x000000090a037223 */ /* 0x000fe20000000003 */
[----:B------:R2:W-:Y:S01]  /*06d0*/  @P0 STG.E desc[UR4][R12.64], R19 ;  /* 0x000000130c000986 */ /* 0x0005e2000c101904 */
[----:B------:R-:W-:Y:S05]  /*06e0*/  @!P1 EXIT ;  /* 0x000000000000994d */ /* 0x000fea0003800000 */
[----:B------:R-:W-:Y:S01]  /*06f0*/  STG.E desc[UR4][R4.64], R3 ;  /* 0x0000000304007986 */ /* 0x000fe2000c101904 */
[----:B------:R-:W-:Y:S05]  /*0700*/  EXIT ;  /* 0x000000000000794d */ /* 0x000fea0003800000 */
.L_x_0:
[----:B------:R-:W-:-:S00]  /*0710*/  BRA `(.L_x_0) ;  /* 0xfffffffc00fc7947 */ /* 0x000fc0000383ffff */
[----:B------:R-:W-:-:S00]  /*0720*/  NOP ;  /* 0x0000000000007918 */ /* 0x000fc00000000000 */
        /* <DEDUP_REMOVED lines=13> */
.L_x_1:


//--------------------- .nv.global.init           --------------------------
	.section	.nv.global.init,"aw",@progbits
.nv.global.init:
	.type		_$_str,@object
	.size		_$_str,(.L_0 - _$_str)
_$_str:
        /*0000*/ 	.byte	0x5f, 0x5f, 0x43, 0x55, 0x44, 0x41, 0x5f, 0x46, 0x54, 0x5a, 0x00
.L_0:


//--------------------- .nv.constant0.triton_per_fused_add_clamp_mean_mul_rsqrt_sub_0 --------------------------
	.section	.nv.constant0.triton_per_fused_add_clamp_mean_mul_rsqrt_sub_0,"a",@progbits
	.sectionflags	@""
	.align	4
.nv.constant0.triton_per_fused_add_clamp_mean_mul_rsqrt_sub_0:
	.zero		584
